	.headerflags	@"EF_CUDA_TEXMODE_UNIFIED EF_CUDA_64BIT_ADDRESS EF_CUDA_ACCELERATORS EF_CUDA_SM90 EF_CUDA_VIRTUAL_SM(EF_CUDA_SM90)"
	.elftype	@"ET_EXEC"


//--------------------- .nv.info                  --------------------------
	.section	.nv.info,"",@"SHT_CUDA_INFO"
	.align	4


	//----- nvinfo : EIATTR_REGCOUNT
	.align		4
        /*0000*/ 	.byte	0x04, 0x2f
        /*0002*/ 	.short	(.L_3 - .L_2)
	.align		4
.L_2:
        /*0004*/ 	.word	index@(triton_poi_fused__native_batch_norm_legit_no_training_convolution_relu_20)
        /*0008*/ 	.word	0x0000001a


	//----- nvinfo : EIATTR_MIN_STACK_SIZE
	.align		4
.L_3:
        /*000c*/ 	.byte	0x04, 0x12
        /*000e*/ 	.short	(.L_5 - .L_4)
	.align		4
.L_4:
        /*0010*/ 	.word	index@(triton_poi_fused__native_batch_norm_legit_no_training_convolution_relu_20)
        /*0014*/ 	.word	0x00000000


	//----- nvinfo : EIATTR_FRAME_SIZE
	.align		4
.L_5:
        /*0018*/ 	.byte	0x04, 0x11
        /*001a*/ 	.short	(.L_7 - .L_6)
	.align		4
.L_6:
        /*001c*/ 	.word	index@(triton_poi_fused__native_batch_norm_legit_no_training_convolution_relu_20)
        /*0020*/ 	.word	0x00000000


	//----- nvinfo : EIATTR_MIN_STACK_SIZE
	.align		4
.L_7:
        /*0024*/ 	.byte	0x04, 0x12
        /*0026*/ 	.short	(.L_9 - .L_8)
	.align		4
.L_8:
        /*0028*/ 	.word	index@(triton_poi_fused__native_batch_norm_legit_no_training_convolution_relu_20)
        /*002c*/ 	.word	0x00000000
.L_9:


//--------------------- .nv.info.triton_poi_fused__native_batch_norm_legit_no_training_convolution_relu_20 --------------------------
	.section	.nv.info.triton_poi_fused__native_batch_norm_legit_no_training_convolution_relu_20,"",@"SHT_CUDA_INFO"
	.sectionflags	@""
	.align	4


	//----- nvinfo : EIATTR_CUDA_API_VERSION
	.align		4
        /*0000*/ 	.byte	0x04, 0x37
        /*0002*/ 	.short	(.L_11 - .L_10)
.L_10:
        /*0004*/ 	.word	0x0000007c


	//----- nvinfo : EIATTR_KPARAM_INFO
	.align		4
.L_11:
        /*0008*/ 	.byte	0x04, 0x17
        /*000a*/ 	.short	(.L_13 - .L_12)
.L_12:
        /*000c*/ 	.word	0x00000000
        /*0010*/ 	.short	0x0007
        /*0012*/ 	.short	0x0038
        /*0014*/ 	.byte	0x00, 0xf0, 0x11, 0x00


	//----- nvinfo : EIATTR_KPARAM_INFO
	.align		4
.L_13:
        /*0018*/ 	.byte	0x04, 0x17
        /*001a*/ 	.short	(.L_15 - .L_14)
.L_14:
        /*001c*/ 	.word	0x00000000
        /*0020*/ 	.short	0x0006
        /*0022*/ 	.short	0x0030
        /*0024*/ 	.byte	0x00, 0xf4, 0x21, 0x00


	//----- nvinfo : EIATTR_KPARAM_INFO
	.align		4
.L_15:
        /*0028*/ 	.byte	0x04, 0x17
        /*002a*/ 	.short	(.L_17 - .L_16)
.L_16:
        /*002c*/ 	.word	0x00000000
        /*0030*/ 	.short	0x0005
        /*0032*/ 	.short	0x0028
        /*0034*/ 	.byte	0x00, 0xf4, 0x21, 0x00


	//----- nvinfo : EIATTR_KPARAM_INFO
	.align		4
.L_17:
        /*0038*/ 	.byte	0x04, 0x17
        /*003a*/ 	.short	(.L_19 - .L_18)
.L_18:
        /*003c*/ 	.word	0x00000000
        /*0040*/ 	.short	0x0004
        /*0042*/ 	.short	0x0020
        /*0044*/ 	.byte	0x00, 0xf4, 0x21, 0x00


	//----- nvinfo : EIATTR_KPARAM_INFO
	.align		4
.L_19:
        /*0048*/ 	.byte	0x04, 0x17
        /*004a*/ 	.short	(.L_21 - .L_20)
.L_20:
        /*004c*/ 	.word	0x00000000
        /*0050*/ 	.short	0x0003
        /*0052*/ 	.short	0x0018
        /*0054*/ 	.byte	0x00, 0xf4, 0x21, 0x00


	//----- nvinfo : EIATTR_KPARAM_INFO
	.align		4
.L_21:
        /*0058*/ 	.byte	0x04, 0x17
        /*005a*/ 	.short	(.L_23 - .L_22)
.L_22:
        /*005c*/ 	.word	0x00000000
        /*0060*/ 	.short	0x0002
        /*0062*/ 	.short	0x0010
        /*0064*/ 	.byte	0x00, 0xf4, 0x21, 0x00


	//----- nvinfo : EIATTR_KPARAM_INFO
	.align		4
.L_23:
        /*0068*/ 	.byte	0x04, 0x17
        /*006a*/ 	.short	(.L_25 - .L_24)
.L_24:
        /*006c*/ 	.word	0x00000000
        /*0070*/ 	.short	0x0001
        /*0072*/ 	.short	0x0008
        /*0074*/ 	.byte	0x00, 0xf4, 0x21, 0x00


	//----- nvinfo : EIATTR_KPARAM_INFO
	.align		4
.L_25:
        /*0078*/ 	.byte	0x04, 0x17
        /*007a*/ 	.short	(.L_27 - .L_26)
.L_26:
        /*007c*/ 	.word	0x00000000
        /*0080*/ 	.short	0x0000
        /*0082*/ 	.short	0x0000
        /*0084*/ 	.byte	0x00, 0xf4, 0x21, 0x00


	//----- nvinfo : EIATTR_SPARSE_MMA_MASK
	.align		4
.L_27:
        /*0088*/ 	.byte	0x03, 0x50
        /*008a*/ 	.short	0x0000


	//----- nvinfo : EIATTR_MAXREG_COUNT
	.align		4
        /*008c*/ 	.byte	0x03, 0x1b
        /*008e*/ 	.short	0x00ff


	//----- nvinfo : EIATTR_EXIT_INSTR_OFFSETS
	.align		4
        /*0090*/ 	.byte	0x04, 0x1c
        /*0092*/ 	.short	(.L_29 - .L_28)


	//   ....[0]....
.L_28:
        /*0094*/ 	.word	0x00000480


	//----- nvinfo : EIATTR_REQNTID
	.align		4
.L_29:
        /*0098*/ 	.byte	0x04, 0x10
        /*009a*/ 	.short	(.L_31 - .L_30)
.L_30:
        /*009c*/ 	.word	0x00000080
        /*00a0*/ 	.word	0x00000001
        /*00a4*/ 	.word	0x00000001


	//----- nvinfo : EIATTR_CBANK_PARAM_SIZE
	.align		4
.L_31:
        /*00a8*/ 	.byte	0x03, 0x19
        /*00aa*/ 	.short	0x003c


	//----- nvinfo : EIATTR_PARAM_CBANK
	.align		4
        /*00ac*/ 	.byte	0x04, 0x0a
        /*00ae*/ 	.short	(.L_33 - .L_32)
	.align		4
.L_32:
        /*00b0*/ 	.word	index@(.nv.constant0.triton_poi_fused__native_batch_norm_legit_no_training_convolution_relu_20)
        /*00b4*/ 	.short	0x0210
        /*00b6*/ 	.short	0x003c


	//----- nvinfo : EIATTR_SW_WAR
	.align		4
.L_33:
        /*00b8*/ 	.byte	0x04, 0x36
        /*00ba*/ 	.short	(.L_35 - .L_34)
.L_34:
        /*00bc*/ 	.word	0x00000008
.L_35:


//--------------------- .nv.callgraph             --------------------------
	.section	.nv.callgraph,"",@"SHT_CUDA_CALLGRAPH"
	.align	4
	.sectionentsize	8
	.align		4
        /*0000*/ 	.word	0x00000000
	.align		4
        /*0004*/ 	.word	0xffffffff
	.align		4
        /*0008*/ 	.word	0x00000000
	.align		4
        /*000c*/ 	.word	0xfffffffe
	.align		4
        /*0010*/ 	.word	0x00000000
	.align		4
        /*0014*/ 	.word	0xfffffffd
	.align		4
        /*0018*/ 	.word	0x00000000
	.align		4
        /*001c*/ 	.word	0xfffffffc


//--------------------- .nv.constant4             --------------------------
	.section	.nv.constant4,"a",@progbits
	.align	8
	.align		8
.nv.constant4:
        /*0000*/ 	.dword	_$_str
	.align		8
        /*0008*/ 	.dword	_$_str_$_2


//--------------------- .text.triton_poi_fused__native_batch_norm_legit_no_training_convolution_relu_20 --------------------------
	.section	.text.triton_poi_fused__native_batch_norm_legit_no_training_convolution_relu_20,"ax",@progbits
	.align	128
        .global         triton_poi_fused__native_batch_norm_legit_no_training_convolution_relu_20
        .type           triton_poi_fused__native_batch_norm_legit_no_training_convolution_relu_20,@function
        .size           triton_poi_fused__native_batch_norm_legit_no_training_convolution_relu_20,(.L_x_1 - triton_poi_fused__native_batch_norm_legit_no_training_convolution_relu_20)
        .other          triton_poi_fused__native_batch_norm_legit_no_training_convolution_relu_20,@"STO_CUDA_ENTRY STV_DEFAULT"
triton_poi_fused__native_batch_norm_legit_no_training_convolution_relu_20:
.text.triton_poi_fused__native_batch_norm_legit_no_training_convolution_relu_20:
[----:B------:R-:W-:Y:S01]  /*0000*/  LDC R1, c[0x0][0x28] ;  /* 0x00000a00ff017b82 */ /* 0x000fe20000000800 */
[----:B------:R-:W1:Y:S07]  /*0010*/  S2R R0, SR_TID.X ;  /* 0x0000000000007919 */ /* 0x000e6e0000002100 */
[----:B------:R-:W2:Y:S01]  /*0020*/  LDC.64 R20, c[0x0][0x228] ;  /* 0x00008a00ff147b82 */ /* 0x000ea20000000a00 */
[----:B------:R-:W-:Y:S01]  /*0030*/  ULDC.64 UR4, c[0x0][0x208] ;  /* 0x0000820000047ab9 */ /* 0x000fe20000000a00 */
[----:B------:R-:W3:Y:S06]  /*0040*/  S2R R5, SR_CTAID.X ;  /* 0x0000000000057919 */ /* 0x000eec0000002500 */
[----:B------:R-:W4:Y:S08]  /*0050*/  LDC.64 R16, c[0x0][0x218] ;  /* 0x00008600ff107b82 */ /* 0x000f300000000a00 */
[----:B------:R-:W5:Y:S08]  /*0060*/  LDC.64 R18, c[0x0][0x220] ;  /* 0x00008800ff127b82 */ /* 0x000f700000000a00 */
[----:B------:R-:W4:Y:S01]  /*0070*/  LDC.64 R12, c[0x0][0x230] ;  /* 0x00008c00ff0c7b82 */ /* 0x000f220000000a00 */
[----:B-1----:R-:W-:-:S07]  /*0080*/  SHF.L.U32 R0, R0, 0x2, RZ ;  /* 0x0000000200007819 */ /* 0x002fce00000006ff */
[----:B------:R-:W1:Y:S01]  /*0090*/  LDC.64 R8, c[0x0][0x238] ;  /* 0x00008e00ff087b82 */ /* 0x000e620000000a00 */
[----:B---3--:R-:W-:Y:S02]  /*00a0*/  SHF.R.S32.HI R3, RZ, 0x16, R5 ;  /* 0x00000016ff037819 */ /* 0x008fe40000011405 */
[----:B------:R-:W-:Y:S02]  /*00b0*/  LOP3.LUT R0, R0, 0x1fc, RZ, 0xc0, !PT ;  /* 0x000001fc00007812 */ /* 0x000fe400078ec0ff */
[----:B------:R-:W-:Y:S02]  /*00c0*/  SGXT R3, R3, 0x1 ;  /* 0x000000010303781a */ /* 0x000fe40000000200 */
[----:B------:R-:W-:-:S04]  /*00d0*/  LEA R0, R5, R0, 0x9 ;  /* 0x0000000005007211 */ /* 0x000fc800078e48ff */
[----:B------:R-:W-:-:S04]  /*00e0*/  LEA.HI R3, R3, R0, RZ, 0x4 ;  /* 0x0000000003037211 */ /* 0x000fc800078f20ff */
[--C-:B------:R-:W-:Y:S02]  /*00f0*/  SHF.R.S32.HI R15, RZ, 0x4, R3.reuse ;  /* 0x00000004ff0f7819 */ /* 0x100fe40000011403 */
[----:B------:R-:W-:-:S04]  /*0100*/  SHF.R.S32.HI R2, RZ, 0x1f, R3 ;  /* 0x0000001fff027819 */ /* 0x000fc80000011403 */
[----:B------:R-:W-:-:S04]  /*0110*/  LEA.HI R2, R2, R15, RZ, 0xa ;  /* 0x0000000f02027211 */ /* 0x000fc800078f50ff */
[----:B------:R-:W-:-:S04]  /*0120*/  LOP3.LUT R2, R2, 0xfffffc00, RZ, 0xc0, !PT ;  /* 0xfffffc0002027812 */ /* 0x000fc800078ec0ff */
[----:B------:R-:W-:Y:S02]  /*0130*/  IADD3 R15, R15, -R2, RZ ;  /* 0x800000020f0f7210 */ /* 0x000fe40007ffe0ff */
[----:B------:R-:W3:Y:S03]  /*0140*/  LDC.64 R2, c[0x0][0x210] ;  /* 0x00008400ff027b82 */ /* 0x000ee60000000a00 */
[----:B--2---:R-:W-:-:S05]  /*0150*/  IMAD.WIDE R20, R15, 0x4, R20 ;  /* 0x000000040f147825 */ /* 0x004fca00078e0214 */
[----:B------:R2:W2:Y:S01]  /*0160*/  LDG.E.EL R10, desc[UR4][R20.64] ;  /* 0x00000004140a7981 */ /* 0x0004a2000c2e1900 */
[----:B----4-:R-:W-:-:S04]  /*0170*/  IMAD.WIDE R16, R15, 0x4, R16 ;  /* 0x000000040f107825 */ /* 0x010fc800078e0210 */
[----:B-----5:R-:W-:Y:S01]  /*0180*/  IMAD.WIDE R18, R15, 0x4, R18 ;  /* 0x000000040f127825 */ /* 0x020fe200078e0212 */
[----:B------:R4:W5:Y:S04]  /*0190*/  LDG.E.EL R11, desc[UR4][R16.64] ;  /* 0x00000004100b7981 */ /* 0x000968000c2e1900 */
[----:B------:R-:W5:Y:S01]  /*01a0*/  LDG.E.EL R14, desc[UR4][R18.64] ;  /* 0x00000004120e7981 */ /* 0x000f62000c2e1900 */
[----:B---3--:R-:W-:-:S05]  /*01b0*/  IMAD.WIDE R2, R0, 0x4, R2 ;  /* 0x0000000400027825 */ /* 0x008fca00078e0202 */
[----:B------:R-:W5:Y:S01]  /*01c0*/  LDG.E.128 R4, desc[UR4][R2.64] ;  /* 0x0000000402047981 */ /* 0x000f62000c1e1d00 */
[----:B0-2---:R-:W-:-:S04]  /*01d0*/  IMAD.WIDE R20, R15, 0x4, R12 ;  /* 0x000000040f147825 */ /* 0x005fc800078e020c */
[----:B-1----:R-:W-:Y:S01]  /*01e0*/  IMAD.WIDE R22, R15, 0x4, R8 ;  /* 0x000000040f167825 */ /* 0x002fe200078e0208 */
[----:B------:R-:W2:Y:S01]  /*01f0*/  LDG.E.EL R12, desc[UR4][R20.64] ;  /* 0x00000004140c7981 */ /* 0x000ea2000c2e1900 */
[----:B----4-:R-:W-:Y:S01]  /*0200*/  HFMA2.MMA R16, -RZ, RZ, 1.625, 0 ;  /* 0x3e800000ff107435 */ /* 0x010fe200000001ff */
[----:B------:R-:W0:Y:S02]  /*0210*/  LDC.64 R8, c[0x0][0x240] ;  /* 0x00009000ff087b82 */ /* 0x000e240000000a00 */
[----:B------:R-:W2:Y:S01]  /*0220*/  LDG.E.EL R13, desc[UR4][R22.64] ;  /* 0x00000004160d7981 */ /* 0x000ea2000c2e1900 */
[----:B------:R-:W-:-:S04]  /*0230*/  FADD R10, R10, 9.9999997473787516356e-06 ;  /* 0x3727c5ac0a0a7421 */ /* 0x000fc80000000000 */
[----:B------:R-:W1:Y:S02]  /*0240*/  MUFU.SQRT R15, R10 ;  /* 0x0000000a000f7308 */ /* 0x000e640000002000 */
[C---:B-1----:R-:W-:Y:S02]  /*0250*/  FSETP.GT.AND P0, PT, R15.reuse, 8.50705917302346158658e+37, PT ;  /* 0x7e8000000f00780b */ /* 0x042fe40003f04000 */
[----:B------:R-:W-:-:S11]  /*0260*/  FSETP.GEU.AND P1, PT, R15, 1.175494350822287508e-38, PT ;  /* 0x008000000f00780b */ /* 0x000fd60003f2e000 */
[----:B------:R-:W-:-:S04]  /*0270*/  @P0 FMUL R15, R15, 0.25 ;  /* 0x3e8000000f0f0820 */ /* 0x000fc80000400000 */
[----:B------:R-:W-:-:S06]  /*0280*/  @!P1 FMUL R15, R15, 16777216 ;  /* 0x4b8000000f0f9820 */ /* 0x000fcc0000400000 */
[----:B------:R-:W1:Y:S01]  /*0290*/  MUFU.RCP R15, R15 ;  /* 0x0000000f000f7308 */ /* 0x000e620000001000 */
[----:B------:R-:W-:Y:S01]  /*02a0*/  FSEL R16, R16, 1, P0 ;  /* 0x3f80000010107808 */ /* 0x000fe20000000000 */
[--C-:B-----5:R-:W-:Y:S01]  /*02b0*/  FADD R4, R4, R11.reuse ;  /* 0x0000000b04047221 */ /* 0x120fe20000000000 */
[--C-:B------:R-:W-:Y:S01]  /*02c0*/  FADD R5, R5, R11.reuse ;  /* 0x0000000b05057221 */ /* 0x100fe20000000000 */
[--C-:B------:R-:W-:Y:S02]  /*02d0*/  FADD R6, R6, R11.reuse ;  /* 0x0000000b06067221 */ /* 0x100fe40000000000 */
[----:B------:R-:W-:Y:S01]  /*02e0*/  @!P1 FMUL R16, R16, 16777216 ;  /* 0x4b80000010109820 */ /* 0x000fe20000400000 */
[----:B------:R-:W-:Y:S01]  /*02f0*/  FADD R7, R7, R11 ;  /* 0x0000000b07077221 */ /* 0x000fe20000000000 */
[C---:B------:R-:W-:Y:S01]  /*0300*/  FADD R11, -R14.reuse, R4 ;  /* 0x000000040e0b7221 */ /* 0x040fe20000000100 */
[C---:B------:R-:W-:Y:S02]  /*0310*/  FADD R17, -R14.reuse, R6 ;  /* 0x000000060e117221 */ /* 0x040fe40000000100 */
[C---:B------:R-:W-:Y:S01]  /*0320*/  FADD R19, -R14.reuse, R7 ;  /* 0x000000070e137221 */ /* 0x040fe20000000100 */
[----:B-1----:R-:W-:Y:S01]  /*0330*/  FMUL R16, R15, R16 ;  /* 0x000000100f107220 */ /* 0x002fe20000400000 */
[----:B------:R-:W-:-:S03]  /*0340*/  FADD R15, -R14, R5 ;  /* 0x000000050e0f7221 */ /* 0x000fc60000000100 */
[C---:B------:R-:W-:Y:S01]  /*0350*/  FMUL R11, R16.reuse, R11 ;  /* 0x0000000b100b7220 */ /* 0x040fe20000400000 */
[C---:B------:R-:W-:Y:S01]  /*0360*/  FMUL R14, R16.reuse, R15 ;  /* 0x0000000f100e7220 */ /* 0x040fe20000400000 */
[C---:B------:R-:W-:Y:S01]  /*0370*/  FMUL R10, R16.reuse, R17 ;  /* 0x00000011100a7220 */ /* 0x040fe20000400000 */
[----:B------:R-:W-:Y:S01]  /*0380*/  FMUL R16, R16, R19 ;  /* 0x0000001310107220 */ /* 0x000fe20000400000 */
[C-C-:B--2---:R-:W-:Y:S01]  /*0390*/  FFMA R11, R12.reuse, R11, R13.reuse ;  /* 0x0000000b0c0b7223 */ /* 0x144fe2000000000d */
[C-C-:B------:R-:W-:Y:S01]  /*03a0*/  FFMA R14, R12.reuse, R14, R13.reuse ;  /* 0x0000000e0c0e7223 */ /* 0x140fe2000000000d */
[C-C-:B------:R-:W-:Y:S01]  /*03b0*/  FFMA R10, R12.reuse, R10, R13.reuse ;  /* 0x0000000a0c0a7223 */ /* 0x140fe2000000000d */
[----:B------:R-:W-:Y:S02]  /*03c0*/  FFMA R16, R12, R16, R13 ;  /* 0x000000100c107223 */ /* 0x000fe4000000000d */
[----:B------:R-:W-:Y:S02]  /*03d0*/  FSETP.GEU.AND P3, PT, R11, RZ, PT ;  /* 0x000000ff0b00720b */ /* 0x000fe40003f6e000 */
[----:B------:R-:W-:-:S02]  /*03e0*/  FSETP.GEU.AND P2, PT, R14, RZ, PT ;  /* 0x000000ff0e00720b */ /* 0x000fc40003f4e000 */
[----:B------:R-:W-:Y:S02]  /*03f0*/  FSETP.GEU.AND P1, PT, R10, RZ, PT ;  /* 0x000000ff0a00720b */ /* 0x000fe40003f2e000 */
[----:B------:R-:W-:Y:S01]  /*0400*/  FSETP.GEU.AND P0, PT, R16, RZ, PT ;  /* 0x000000ff1000720b */ /* 0x000fe20003f0e000 */
[----:B0-----:R-:W-:Y:S01]  /*0410*/  IMAD.WIDE R12, R0, 0x4, R8 ;  /* 0x00000004000c7825 */ /* 0x001fe200078e0208 */
[----:B------:R-:W-:Y:S02]  /*0420*/  SEL R8, R11, RZ, P3 ;  /* 0x000000ff0b087207 */ /* 0x000fe40001800000 */
[----:B------:R-:W-:Y:S02]  /*0430*/  SEL R9, R14, RZ, P2 ;  /* 0x000000ff0e097207 */ /* 0x000fe40001000000 */
[----:B------:R-:W-:Y:S02]  /*0440*/  SEL R10, R10, RZ, P1 ;  /* 0x000000ff0a0a7207 */ /* 0x000fe40000800000 */
[----:B------:R-:W-:Y:S01]  /*0450*/  SEL R11, R16, RZ, P0 ;  /* 0x000000ff100b7207 */ /* 0x000fe20000000000 */
[----:B------:R-:W-:Y:S04]  /*0460*/  STG.E.128 desc[UR4][R2.64], R4 ;  /* 0x0000000402007986 */ /* 0x000fe8000c101d04 */
[----:B------:R-:W-:Y:S01]  /*0470*/  STG.E.128 desc[UR4][R12.64], R8 ;  /* 0x000000080c007986 */ /* 0x000fe2000c101d04 */
[----:B------:R-:W-:Y:S05]  /*0480*/  EXIT ;  /* 0x000000000000794d */ /* 0x000fea0003800000 */
.L_x_0:
[----:B------:R-:W-:-:S00]  /*0490*/  BRA `(.L_x_0) ;  /* 0xfffffffc00fc7947 */ /* 0x000fc0000383ffff */
[----:B------:R-:W-:-:S00]  /*04a0*/  NOP ;  /* 0x0000000000007918 */ /* 0x000fc00000000000 */
        /* <DEDUP_REMOVED lines=13> */
.L_x_1:


//--------------------- .nv.global.init           --------------------------
	.section	.nv.global.init,"aw",@progbits
.nv.global.init:
	.type		_$_str,@object
	.size		_$_str,(_$_str_$_2 - _$_str)
_$_str:
        /*0000*/ 	.byte	0x5f, 0x5f, 0x43, 0x55, 0x44, 0x41, 0x5f, 0x46, 0x54, 0x5a, 0x00
	.type		_$_str_$_2,@object
	.size		_$_str_$_2,(.L_1 - _$_str_$_2)
_$_str_$_2:
        /*000b*/ 	.byte	0x5f, 0x5f, 0x43, 0x55, 0x44, 0x41, 0x5f, 0x50, 0x52, 0x45, 0x43, 0x5f, 0x53, 0x51, 0x52, 0x54
        /*001b*/ 	.byte	0x00
.L_1:


//--------------------- .nv.constant0.triton_poi_fused__native_batch_norm_legit_no_training_convolution_relu_20 --------------------------
	.section	.nv.constant0.triton_poi_fused__native_batch_norm_legit_no_training_convolution_relu_20,"a",@progbits
	.sectionflags	@""
	.align	4
.nv.constant0.triton_poi_fused__native_batch_norm_legit_no_training_convolution_relu_20:
	.zero		588
